//
// Generated by NVIDIA NVVM Compiler
//
// Compiler Build ID: CL-36424714
// Cuda compilation tools, release 13.0, V13.0.88
// Based on NVVM 20.0.0
//

.version 9.0
.target sm_100
.address_size 64

	// .globl	_Z10BaryKernelPKfS0_S0_PKdPfii

.visible .entry _Z10BaryKernelPKfS0_S0_PKdPfii(
	.param .u64 .ptr .align 1 _Z10BaryKernelPKfS0_S0_PKdPfii_param_0,
	.param .u64 .ptr .align 1 _Z10BaryKernelPKfS0_S0_PKdPfii_param_1,
	.param .u64 .ptr .align 1 _Z10BaryKernelPKfS0_S0_PKdPfii_param_2,
	.param .u64 .ptr .align 1 _Z10BaryKernelPKfS0_S0_PKdPfii_param_3,
	.param .u64 .ptr .align 1 _Z10BaryKernelPKfS0_S0_PKdPfii_param_4,
	.param .u32 _Z10BaryKernelPKfS0_S0_PKdPfii_param_5,
	.param .u32 _Z10BaryKernelPKfS0_S0_PKdPfii_param_6
)
{
	.reg .pred 	%p<9>;
	.reg .b32 	%r<19>;
	.reg .b32 	%f<27>;
	.reg .b64 	%rd<37>;
	.reg .b64 	%fd<72>;

	ld.param.u64 	%rd15, [_Z10BaryKernelPKfS0_S0_PKdPfii_param_0];
	ld.param.u64 	%rd16, [_Z10BaryKernelPKfS0_S0_PKdPfii_param_1];
	ld.param.u64 	%rd13, [_Z10BaryKernelPKfS0_S0_PKdPfii_param_2];
	ld.param.u64 	%rd17, [_Z10BaryKernelPKfS0_S0_PKdPfii_param_3];
	ld.param.u64 	%rd14, [_Z10BaryKernelPKfS0_S0_PKdPfii_param_4];
	ld.param.u32 	%r10, [_Z10BaryKernelPKfS0_S0_PKdPfii_param_5];
	cvta.to.global.u64 	%rd1, %rd16;
	cvta.to.global.u64 	%rd2, %rd15;
	cvta.to.global.u64 	%rd3, %rd17;
	mov.u32 	%r11, %tid.x;
	mov.u32 	%r12, %ctaid.x;
	mov.u32 	%r13, %ntid.x;
	mad.lo.s32 	%r1, %r12, %r13, %r11;
	setp.ge.s32 	%p1, %r1, %r10;
	@%p1 bra 	$L__BB0_12;
	setp.lt.s32 	%p2, %r10, 1;
	mov.f32 	%f26, 0f7FC00000;
	@%p2 bra 	$L__BB0_11;
	cvta.to.global.u64 	%rd18, %rd13;
	mul.wide.s32 	%rd19, %r1, 4;
	add.s64 	%rd20, %rd18, %rd19;
	ld.global.nc.f32 	%f1, [%rd20];
	and.b32  	%r2, %r10, 3;
	setp.lt.u32 	%p3, %r10, 4;
	mov.f64 	%fd63, 0d0000000000000000;
	mov.b32 	%r18, 0;
	mov.f64 	%fd62, %fd63;
	@%p3 bra 	$L__BB0_5;
	and.b32  	%r18, %r10, 2147483644;
	neg.s32 	%r16, %r18;
	add.s64 	%rd36, %rd3, 16;
	add.s64 	%rd35, %rd2, 8;
	add.s64 	%rd34, %rd1, 8;
	mov.f64 	%fd63, 0d0000000000000000;
$L__BB0_4:
	.pragma "nounroll";
	ld.global.nc.f64 	%fd22, [%rd36+-16];
	ld.global.nc.f32 	%f5, [%rd35+-8];
	sub.f32 	%f6, %f1, %f5;
	cvt.f64.f32 	%fd23, %f6;
	div.rn.f64 	%fd24, %fd22, %fd23;
	ld.global.nc.f32 	%f7, [%rd34+-8];
	cvt.f64.f32 	%fd25, %f7;
	fma.rn.f64 	%fd26, %fd24, %fd25, %fd62;
	add.f64 	%fd27, %fd63, %fd24;
	ld.global.nc.f64 	%fd28, [%rd36+-8];
	ld.global.nc.f32 	%f8, [%rd35+-4];
	sub.f32 	%f9, %f1, %f8;
	cvt.f64.f32 	%fd29, %f9;
	div.rn.f64 	%fd30, %fd28, %fd29;
	ld.global.nc.f32 	%f10, [%rd34+-4];
	cvt.f64.f32 	%fd31, %f10;
	fma.rn.f64 	%fd32, %fd30, %fd31, %fd26;
	add.f64 	%fd33, %fd27, %fd30;
	ld.global.nc.f64 	%fd34, [%rd36];
	ld.global.nc.f32 	%f11, [%rd35];
	sub.f32 	%f12, %f1, %f11;
	cvt.f64.f32 	%fd35, %f12;
	div.rn.f64 	%fd36, %fd34, %fd35;
	ld.global.nc.f32 	%f13, [%rd34];
	cvt.f64.f32 	%fd37, %f13;
	fma.rn.f64 	%fd38, %fd36, %fd37, %fd32;
	add.f64 	%fd39, %fd33, %fd36;
	ld.global.nc.f64 	%fd40, [%rd36+8];
	ld.global.nc.f32 	%f14, [%rd35+4];
	sub.f32 	%f15, %f1, %f14;
	cvt.f64.f32 	%fd41, %f15;
	div.rn.f64 	%fd42, %fd40, %fd41;
	ld.global.nc.f32 	%f16, [%rd34+4];
	cvt.f64.f32 	%fd43, %f16;
	fma.rn.f64 	%fd62, %fd42, %fd43, %fd38;
	add.f64 	%fd63, %fd39, %fd42;
	add.s32 	%r16, %r16, 4;
	add.s64 	%rd36, %rd36, 32;
	add.s64 	%rd35, %rd35, 16;
	add.s64 	%rd34, %rd34, 16;
	setp.ne.s32 	%p4, %r16, 0;
	@%p4 bra 	$L__BB0_4;
$L__BB0_5:
	setp.eq.s32 	%p5, %r2, 0;
	@%p5 bra 	$L__BB0_10;
	setp.eq.s32 	%p6, %r2, 1;
	@%p6 bra 	$L__BB0_8;
	mul.wide.u32 	%rd21, %r18, 8;
	add.s64 	%rd22, %rd3, %rd21;
	ld.global.nc.f64 	%fd45, [%rd22];
	mul.wide.u32 	%rd23, %r18, 4;
	add.s64 	%rd24, %rd2, %rd23;
	ld.global.nc.f32 	%f17, [%rd24];
	sub.f32 	%f18, %f1, %f17;
	cvt.f64.f32 	%fd46, %f18;
	div.rn.f64 	%fd47, %fd45, %fd46;
	add.s64 	%rd25, %rd1, %rd23;
	ld.global.nc.f32 	%f19, [%rd25];
	cvt.f64.f32 	%fd48, %f19;
	fma.rn.f64 	%fd49, %fd47, %fd48, %fd62;
	add.f64 	%fd50, %fd63, %fd47;
	ld.global.nc.f64 	%fd51, [%rd22+8];
	ld.global.nc.f32 	%f20, [%rd24+4];
	sub.f32 	%f21, %f1, %f20;
	cvt.f64.f32 	%fd52, %f21;
	div.rn.f64 	%fd53, %fd51, %fd52;
	ld.global.nc.f32 	%f22, [%rd25+4];
	cvt.f64.f32 	%fd54, %f22;
	fma.rn.f64 	%fd62, %fd53, %fd54, %fd49;
	add.f64 	%fd63, %fd50, %fd53;
	add.s32 	%r18, %r18, 2;
$L__BB0_8:
	and.b32  	%r15, %r10, 1;
	setp.eq.b32 	%p7, %r15, 1;
	not.pred 	%p8, %p7;
	@%p8 bra 	$L__BB0_10;
	mul.wide.u32 	%rd26, %r18, 8;
	add.s64 	%rd27, %rd3, %rd26;
	ld.global.nc.f64 	%fd55, [%rd27];
	mul.wide.u32 	%rd28, %r18, 4;
	add.s64 	%rd29, %rd2, %rd28;
	ld.global.nc.f32 	%f23, [%rd29];
	sub.f32 	%f24, %f1, %f23;
	cvt.f64.f32 	%fd56, %f24;
	div.rn.f64 	%fd57, %fd55, %fd56;
	add.s64 	%rd30, %rd1, %rd28;
	ld.global.nc.f32 	%f25, [%rd30];
	cvt.f64.f32 	%fd58, %f25;
	fma.rn.f64 	%fd62, %fd57, %fd58, %fd62;
	add.f64 	%fd63, %fd63, %fd57;
$L__BB0_10:
	div.rn.f64 	%fd59, %fd62, %fd63;
	cvt.rn.f32.f64 	%f26, %fd59;
$L__BB0_11:
	cvta.to.global.u64 	%rd31, %rd14;
	mul.wide.s32 	%rd32, %r1, 4;
	add.s64 	%rd33, %rd31, %rd32;
	st.global.f32 	[%rd33], %f26;
$L__BB0_12:
	ret;

}


// ===== COMPILED SASS (sm_100) =====

	.target	sm_100

	.elftype	@"ET_EXEC"


//--------------------- .note.nv.tkinfo           --------------------------
	.section	.note.nv.tkinfo,"",@"SHT_NOTE"
	.sectionflags	@"SHF_NOTE_NV_TKINFO"
	.tkinfo
        /*0018*/ 	.word	0x00000002
        /*0030*/ 	.string	""
        /*0030*/ 	.string	"ptxas"
        /*0030*/ 	.string	"Cuda compilation tools, release 13.0, V13.0.88"
        /*0030*/ 	.string	"Build cuda_13.0.r13.0/compiler.36424714_0"
        /*0030*/ 	.string	"-arch sm_100 -m 64 "



//--------------------- .note.nv.cuinfo           --------------------------
	.section	.note.nv.cuinfo,"",@"SHT_NOTE"
	.sectionflags	@"SHF_NOTE_NV_CUINFO"
        /*0018*/ 	.short	0x0002
        /*001a*/ 	.short	0x0064
        /*001c*/ 	.short	0x0082
	.zero		2


//--------------------- .nv.info                  --------------------------
	.section	.nv.info,"",@"SHT_CUDA_INFO"
	.align	4


	//----- nvinfo : EIATTR_REGCOUNT
	.align		4
        /*0000*/ 	.byte	0x04, 0x2f
        /*0002*/ 	.short	(.L_1 - .L_0)
	.align		4
.L_0:
        /*0004*/ 	.word	index@(_Z10BaryKernelPKfS0_S0_PKdPfii)
        /*0008*/ 	.word	0x00000024


	//----- nvinfo : EIATTR_FRAME_SIZE
	.align		4
.L_1:
        /*000c*/ 	.byte	0x04, 0x11
        /*000e*/ 	.short	(.L_3 - .L_2)
	.align		4
.L_2:
        /*0010*/ 	.word	index@($__internal_0_$__cuda_sm20_div_rn_f64_full)
        /*0014*/ 	.word	0x00000000


	//----- nvinfo : EIATTR_FRAME_SIZE
	.align		4
.L_3:
        /*0018*/ 	.byte	0x04, 0x11
        /*001a*/ 	.short	(.L_5 - .L_4)
	.align		4
.L_4:
        /*001c*/ 	.word	index@(_Z10BaryKernelPKfS0_S0_PKdPfii)
        /*0020*/ 	.word	0x00000000


	//----- nvinfo : EIATTR_MIN_STACK_SIZE
	.align		4
.L_5:
        /*0024*/ 	.byte	0x04, 0x12
        /*0026*/ 	.short	(.L_7 - .L_6)
	.align		4
.L_6:
        /*0028*/ 	.word	index@(_Z10BaryKernelPKfS0_S0_PKdPfii)
        /*002c*/ 	.word	0x00000000
.L_7:


//--------------------- .nv.compat                --------------------------
	.section	.nv.compat,"",@"SHT_CUDA_COMPAT_INFO"
	.align	4
        /*0000*/ 	.byte	0x02, 0x09, 0x00, 0x00, 0x02, 0x02, 0x01, 0x00, 0x02, 0x05, 0x05, 0x00, 0x03, 0x07, 0x01, 0x01
        /*0010*/ 	.byte	0x02, 0x03, 0x00, 0x00, 0x02, 0x06, 0x01, 0x00, 0x04, 0x0b, 0x08, 0x00, 0x01, 0x00, 0x00, 0x00
        /*0020*/ 	.byte	0x00, 0x00, 0x00, 0x00


//--------------------- .nv.info._Z10BaryKernelPKfS0_S0_PKdPfii --------------------------
	.section	.nv.info._Z10BaryKernelPKfS0_S0_PKdPfii,"",@"SHT_CUDA_INFO"
	.sectionflags	@""
	.align	4


	//----- nvinfo : EIATTR_CUDA_API_VERSION
	.align		4
        /*0000*/ 	.byte	0x04, 0x37
        /*0002*/ 	.short	(.L_9 - .L_8)
.L_8:
        /*0004*/ 	.word	0x00000082


	//----- nvinfo : EIATTR_KPARAM_INFO
	.align		4
.L_9:
        /*0008*/ 	.byte	0x04, 0x17
        /*000a*/ 	.short	(.L_11 - .L_10)
.L_10:
        /*000c*/ 	.word	0x00000000
        /*0010*/ 	.short	0x0006
        /*0012*/ 	.short	0x002c
        /*0014*/ 	.byte	0x00, 0xf0, 0x11, 0x00


	//----- nvinfo : EIATTR_KPARAM_INFO
	.align		4
.L_11:
        /*0018*/ 	.byte	0x04, 0x17
        /*001a*/ 	.short	(.L_13 - .L_12)
.L_12:
        /*001c*/ 	.word	0x00000000
        /*0020*/ 	.short	0x0005
        /*0022*/ 	.short	0x0028
        /*0024*/ 	.byte	0x00, 0xf0, 0x11, 0x00


	//----- nvinfo : EIATTR_KPARAM_INFO
	.align		4
.L_13:
        /*0028*/ 	.byte	0x04, 0x17
        /*002a*/ 	.short	(.L_15 - .L_14)
.L_14:
        /*002c*/ 	.word	0x00000000
        /*0030*/ 	.short	0x0004
        /*0032*/ 	.short	0x0020
        /*0034*/ 	.byte	0x00, 0xf5, 0x21, 0x00


	//----- nvinfo : EIATTR_KPARAM_INFO
	.align		4
.L_15:
        /*0038*/ 	.byte	0x04, 0x17
        /*003a*/ 	.short	(.L_17 - .L_16)
.L_16:
        /*003c*/ 	.word	0x00000000
        /*0040*/ 	.short	0x0003
        /*0042*/ 	.short	0x0018
        /*0044*/ 	.byte	0x00, 0xf5, 0x21, 0x00


	//----- nvinfo : EIATTR_KPARAM_INFO
	.align		4
.L_17:
        /*0048*/ 	.byte	0x04, 0x17
        /*004a*/ 	.short	(.L_19 - .L_18)
.L_18:
        /*004c*/ 	.word	0x00000000
        /*0050*/ 	.short	0x0002
        /*0052*/ 	.short	0x0010
        /*0054*/ 	.byte	0x00, 0xf5, 0x21, 0x00


	//----- nvinfo : EIATTR_KPARAM_INFO
	.align		4
.L_19:
        /*0058*/ 	.byte	0x04, 0x17
        /*005a*/ 	.short	(.L_21 - .L_20)
.L_20:
        /*005c*/ 	.word	0x00000000
        /*0060*/ 	.short	0x0001
        /*0062*/ 	.short	0x0008
        /*0064*/ 	.byte	0x00, 0xf5, 0x21, 0x00


	//----- nvinfo : EIATTR_KPARAM_INFO
	.align		4
.L_21:
        /*0068*/ 	.byte	0x04, 0x17
        /*006a*/ 	.short	(.L_23 - .L_22)
.L_22:
        /*006c*/ 	.word	0x00000000
        /*0070*/ 	.short	0x0000
        /*0072*/ 	.short	0x0000
        /*0074*/ 	.byte	0x00, 0xf5, 0x21, 0x00


	//----- nvinfo : EIATTR_SPARSE_MMA_MASK
	.align		4
.L_23:
        /*0078*/ 	.byte	0x03, 0x50
        /*007a*/ 	.short	0x0000


	//----- nvinfo : EIATTR_MAXREG_COUNT
	.align		4
        /*007c*/ 	.byte	0x03, 0x1b
        /*007e*/ 	.short	0x00ff


	//----- nvinfo : EIATTR_MERCURY_ISA_VERSION
	.align		4
        /*0080*/ 	.byte	0x03, 0x5f
        /*0082*/ 	.short	0x0101


	//----- nvinfo : EIATTR_VRC_CTA_INIT_COUNT
	.align		4
        /*0084*/ 	.byte	0x02, 0x4a
	.zero		1
	.zero		1


	//----- nvinfo : EIATTR_EXIT_INSTR_OFFSETS
	.align		4
        /*0088*/ 	.byte	0x04, 0x1c
        /*008a*/ 	.short	(.L_25 - .L_24)


	//   ....[0]....
.L_24:
        /*008c*/ 	.word	0x00000070


	//   ....[1]....
        /*0090*/ 	.word	0x000012d0


	//----- nvinfo : EIATTR_CRS_STACK_SIZE
	.align		4
.L_25:
        /*0094*/ 	.byte	0x04, 0x1e
        /*0096*/ 	.short	(.L_27 - .L_26)
.L_26:
        /*0098*/ 	.word	0x00000000


	//----- nvinfo : EIATTR_CBANK_PARAM_SIZE
	.align		4
.L_27:
        /*009c*/ 	.byte	0x03, 0x19
        /*009e*/ 	.short	0x0030


	//----- nvinfo : EIATTR_PARAM_CBANK
	.align		4
        /*00a0*/ 	.byte	0x04, 0x0a
        /*00a2*/ 	.short	(.L_29 - .L_28)
	.align		4
.L_28:
        /*00a4*/ 	.word	index@(.nv.constant0._Z10BaryKernelPKfS0_S0_PKdPfii)
        /*00a8*/ 	.short	0x0380
        /*00aa*/ 	.short	0x0030


	//----- nvinfo : EIATTR_SW_WAR
	.align		4
.L_29:
        /*00ac*/ 	.byte	0x04, 0x36
        /*00ae*/ 	.short	(.L_31 - .L_30)
.L_30:
        /*00b0*/ 	.word	0x00000008
.L_31:


//--------------------- .nv.callgraph             --------------------------
	.section	.nv.callgraph,"",@"SHT_CUDA_CALLGRAPH"
	.align	4
	.sectionentsize	8
	.align		4
        /*0000*/ 	.word	0x00000000
	.align		4
        /*0004*/ 	.word	0xffffffff
	.align		4
        /*0008*/ 	.word	0x00000000
	.align		4
        /*000c*/ 	.word	0xfffffffe
	.align		4
        /*0010*/ 	.word	0x00000000
	.align		4
        /*0014*/ 	.word	0xfffffffd
	.align		4
        /*0018*/ 	.word	0x00000000
	.align		4
        /*001c*/ 	.word	0xfffffffc


//--------------------- .text._Z10BaryKernelPKfS0_S0_PKdPfii --------------------------
	.section	.text._Z10BaryKernelPKfS0_S0_PKdPfii,"ax",@progbits
	.align	128
        .global         _Z10BaryKernelPKfS0_S0_PKdPfii
        .type           _Z10BaryKernelPKfS0_S0_PKdPfii,@function
        .size           _Z10BaryKernelPKfS0_S0_PKdPfii,(.L_x_27 - _Z10BaryKernelPKfS0_S0_PKdPfii)
        .other          _Z10BaryKernelPKfS0_S0_PKdPfii,@"STO_CUDA_ENTRY STV_DEFAULT"
_Z10BaryKernelPKfS0_S0_PKdPfii:
.text._Z10BaryKernelPKfS0_S0_PKdPfii:
[----:B------:R-:W-:Y:S01]  /*0000*/  LDC R1, c[0x0][0x37c] ;  /* 0x0000df00ff017b82 */ /* 0x000fe20000000800 */
[----:B------:R-:W0:Y:S07]  /*0010*/  S2R R5, SR_TID.X ;  /* 0x0000000000057919 */ /* 0x000e2e0000002100 */
[----:B------:R-:W0:Y:S01]  /*0020*/  S2UR UR4, SR_CTAID.X ;  /* 0x00000000000479c3 */ /* 0x000e220000002500 */
[----:B------:R-:W1:Y:S07]  /*0030*/  LDCU UR18, c[0x0][0x3a8] ;  /* 0x00007500ff1277ac */ /* 0x000e6e0008000800 */
[----:B------:R-:W0:Y:S02]  /*0040*/  LDC R0, c[0x0][0x360] ;  /* 0x0000d800ff007b82 */ /* 0x000e240000000800 */
[----:B0-----:R-:W-:-:S05]  /*0050*/  IMAD R5, R0, UR4, R5 ;  /* 0x0000000400057c24 */ /* 0x001fca000f8e0205 */
[----:B-1----:R-:W-:-:S13]  /*0060*/  ISETP.GE.AND P0, PT, R5, UR18, PT ;  /* 0x0000001205007c0c */ /* 0x002fda000bf06270 */
[----:B------:R-:W-:Y:S05]  /*0070*/  @P0 EXIT ;  /* 0x000000000000094d */ /* 0x000fea0003800000 */
[----:B------:R-:W-:Y:S01]  /*0080*/  UISETP.GE.AND UP0, UPT, UR18, 0x1, UPT ;  /* 0x000000011200788c */ /* 0x000fe2000bf06270 */
[----:B------:R-:W-:Y:S01]  /*0090*/  IMAD.MOV.U32 R7, RZ, RZ, 0x7fc00000 ;  /* 0x7fc00000ff077424 */ /* 0x000fe200078e00ff */
[----:B------:R-:W0:Y:S07]  /*00a0*/  LDCU.64 UR16, c[0x0][0x358] ;  /* 0x00006b00ff1077ac */ /* 0x000e2e0008000a00 */
[----:B------:R-:W-:Y:S05]  /*00b0*/  BRA.U !UP0, `(.L_x_0) ;  /* 0x0000001108787547 */ /* 0x000fea000b800000 */
[----:B------:R-:W1:Y:S02]  /*00c0*/  LDC.64 R6, c[0x0][0x390] ;  /* 0x0000e400ff067b82 */ /* 0x000e640000000a00 */
[----:B-1----:R-:W-:-:S05]  /*00d0*/  IMAD.WIDE R6, R5, 0x4, R6 ;  /* 0x0000000405067825 */ /* 0x002fca00078e0206 */
[----:B0-----:R0:W5:Y:S01]  /*00e0*/  LDG.E.CONSTANT R4, desc[UR16][R6.64] ;  /* 0x0000001006047981 */ /* 0x001162000c1e9900 */
[----:B------:R-:W-:Y:S01]  /*00f0*/  UISETP.GE.U32.AND UP0, UPT, UR18, 0x4, UPT ;  /* 0x000000041200788c */ /* 0x000fe2000bf06070 */
[----:B------:R-:W-:Y:S01]  /*0100*/  IMAD.MOV.U32 R3, RZ, RZ, RZ ;  /* 0x000000ffff037224 */ /* 0x000fe200078e00ff */
[----:B------:R-:W-:Y:S02]  /*0110*/  CS2R R22, SRZ ;  /* 0x0000000000167805 */ /* 0x000fe4000001ff00 */
[----:B------:R-:W-:Y:S01]  /*0120*/  CS2R R20, SRZ ;  /* 0x0000000000147805 */ /* 0x000fe2000001ff00 */
[----:B------:R-:W-:-:S04]  /*0130*/  ULOP3.LUT UR10, UR18, 0x3, URZ, 0xc0, !UPT ;  /* 0x00000003120a7892 */ /* 0x000fc8000f8ec0ff */
[----:B0-----:R-:W-:Y:S08]  /*0140*/  BRA.U !UP0, `(.L_x_1) ;  /* 0x0000000908407547 */ /* 0x001ff0000b800000 */
[----:B------:R-:W0:Y:S01]  /*0150*/  LDCU.128 UR12, c[0x0][0x380] ;  /* 0x00007000ff0c77ac */ /* 0x000e220008000c00 */
[----:B------:R-:W-:Y:S01]  /*0160*/  CS2R R22, SRZ ;  /* 0x0000000000167805 */ /* 0x000fe2000001ff00 */
[----:B------:R-:W1:Y:S01]  /*0170*/  LDCU.64 UR8, c[0x0][0x398] ;  /* 0x00007300ff0877ac */ /* 0x000e620008000a00 */
[----:B------:R-:W-:-:S06]  /*0180*/  ULOP3.LUT UR11, UR18, 0x7ffffffc, URZ, 0xc0, !UPT ;  /* 0x7ffffffc120b7892 */ /* 0x000fcc000f8ec0ff */
[----:B------:R-:W-:Y:S01]  /*0190*/  IMAD.U32 R3, RZ, RZ, UR11 ;  /* 0x0000000bff037e24 */ /* 0x000fe2000f8e00ff */
[----:B0-----:R-:W-:Y:S02]  /*01a0*/  UIADD3 UR6, UP1, UPT, UR12, 0x8, URZ ;  /* 0x000000080c067890 */ /* 0x001fe4000ff3e0ff */
[----:B------:R-:W-:Y:S02]  /*01b0*/  UIADD3 UR4, UP2, UPT, UR14, 0x8, URZ ;  /* 0x000000080e047890 */ /* 0x000fe4000ff5e0ff */
[----:B-1----:R-:W-:Y:S02]  /*01c0*/  UIADD3 UR8, UP0, UPT, UR8, 0x10, URZ ;  /* 0x0000001008087890 */ /* 0x002fe4000ff1e0ff */
[----:B------:R-:W-:Y:S01]  /*01d0*/  UIADD3.X UR7, UPT, UPT, URZ, UR13, URZ, UP1, !UPT ;  /* 0x0000000dff077290 */ /* 0x000fe20008ffe4ff */
[----:B------:R-:W-:Y:S01]  /*01e0*/  MOV R14, UR6 ;  /* 0x00000006000e7c02 */ /* 0x000fe20008000f00 */
[----:B------:R-:W-:Y:S01]  /*01f0*/  UIADD3.X UR5, UPT, UPT, URZ, UR15, URZ, UP2, !UPT ;  /* 0x0000000fff057290 */ /* 0x000fe200097fe4ff */
[----:B------:R-:W-:Y:S01]  /*0200*/  IMAD.U32 R10, RZ, RZ, UR4 ;  /* 0x00000004ff0a7e24 */ /* 0x000fe2000f8e00ff */
[----:B------:R-:W-:Y:S01]  /*0210*/  UIADD3.X UR9, UPT, UPT, URZ, UR9, URZ, UP0, !UPT ;  /* 0x00000009ff097290 */ /* 0x000fe200087fe4ff */
[----:B------:R-:W-:Y:S01]  /*0220*/  IMAD.U32 R12, RZ, RZ, UR8 ;  /* 0x00000008ff0c7e24 */ /* 0x000fe2000f8e00ff */
[----:B------:R-:W-:Y:S01]  /*0230*/  UIADD3 UR12, UPT, UPT, -UR11, URZ, URZ ;  /* 0x000000ff0b0c7290 */ /* 0x000fe2000fffe1ff */
[----:B------:R-:W-:-:S02]  /*0240*/  IMAD.U32 R15, RZ, RZ, UR7 ;  /* 0x00000007ff0f7e24 */ /* 0x000fc4000f8e00ff */
[----:B------:R-:W-:Y:S02]  /*0250*/  IMAD.U32 R11, RZ, RZ, UR5 ;  /* 0x00000005ff0b7e24 */ /* 0x000fe4000f8e00ff */
[----:B------:R-:W-:-:S07]  /*0260*/  IMAD.U32 R13, RZ, RZ, UR9 ;  /* 0x00000009ff0d7e24 */ /* 0x000fce000f8e00ff */
.L_x_10:
[----:B------:R-:W2:Y:S04]  /*0270*/  LDG.E.CONSTANT R9, desc[UR16][R14.64+-0x8] ;  /* 0xfffff8100e097981 */ /* 0x000ea8000c1e9900 */
[----:B------:R-:W3:Y:S01]  /*0280*/  LDG.E.64.CONSTANT R6, desc[UR16][R12.64+-0x10] ;  /* 0xfffff0100c067981 */ /* 0x000ee2000c1e9b00 */
[----:B------:R-:W-:Y:S01]  /*0290*/  HFMA2 R8, -RZ, RZ, 0, 5.9604644775390625e-08 ;  /* 0x00000001ff087431 */ /* 0x000fe200000001ff */
[----:B------:R-:W-:Y:S01]  /*02a0*/  BSSY.RECONVERGENT B0, `(.L_x_2) ;  /* 0x0000015000007945 */ /* 0x000fe20003800200 */
[----:B--2--5:R-:W-:Y:S01]  /*02b0*/  FADD R18, R4, -R9 ;  /* 0x8000000904127221 */ /* 0x024fe20000000000 */
[----:B---3--:R-:W-:-:S05]  /*02c0*/  FSETP.GEU.AND P1, PT, |R7|, 6.5827683646048100446e-37, PT ;  /* 0x036000000700780b */ /* 0x008fca0003f2e200 */
[----:B------:R-:W0:Y:S08]  /*02d0*/  F2F.F64.F32 R18, R18 ;  /* 0x0000001200127310 */ /* 0x000e300000201800 */
[----:B0-----:R-:W0:Y:S02]  /*02e0*/  MUFU.RCP64H R9, R19 ;  /* 0x0000001300097308 */ /* 0x001e240000001800 */
[----:B0-----:R-:W-:-:S08]  /*02f0*/  DFMA R16, -R18, R8, 1 ;  /* 0x3ff000001210742b */ /* 0x001fd00000000108 */
[----:B------:R-:W-:-:S08]  /*0300*/  DFMA R16, R16, R16, R16 ;  /* 0x000000101010722b */ /* 0x000fd00000000010 */
[----:B------:R-:W-:-:S08]  /*0310*/  DFMA R16, R8, R16, R8 ;  /* 0x000000100810722b */ /* 0x000fd00000000008 */
[----:B------:R-:W-:-:S08]  /*0320*/  DFMA R8, -R18, R16, 1 ;  /* 0x3ff000001208742b */ /* 0x000fd00000000110 */
[----:B------:R-:W-:-:S08]  /*0330*/  DFMA R8, R16, R8, R16 ;  /* 0x000000081008722b */ /* 0x000fd00000000010 */
[----:B------:R-:W-:-:S08]  /*0340*/  DMUL R16, R6, R8 ;  /* 0x0000000806107228 */ /* 0x000fd00000000000 */
[----:B------:R-:W-:-:S08]  /*0350*/  DFMA R24, -R18, R16, R6 ;  /* 0x000000101218722b */ /* 0x000fd00000000106 */
[----:B------:R-:W-:-:S10]  /*0360*/  DFMA R8, R8, R24, R16 ;  /* 0x000000180808722b */ /* 0x000fd40000000010 */
[----:B------:R-:W-:-:S05]  /*0370*/  FFMA R0, RZ, R19, R9 ;  /* 0x00000013ff007223 */ /* 0x000fca0000000009 */
[----:B------:R-:W-:-:S13]  /*0380*/  FSETP.GT.AND P0, PT, |R0|, 1.469367938527859385e-39, PT ;  /* 0x001000000000780b */ /* 0x000fda0003f04200 */
[----:B------:R-:W-:Y:S05]  /*0390*/  @P0 BRA P1, `(.L_x_3) ;  /* 0x0000000000140947 */ /* 0x000fea0000800000 */
[----:B------:R-:W-:Y:S01]  /*03a0*/  IMAD.MOV.U32 R0, RZ, RZ, R6 ;  /* 0x000000ffff007224 */ /* 0x000fe200078e0006 */
[----:B------:R-:W-:-:S07]  /*03b0*/  MOV R6, 0x3d0 ;  /* 0x000003d000067802 */ /* 0x000fce0000000f00 */
[----:B------:R-:W-:Y:S05]  /*03c0*/  CALL.REL.NOINC `($__internal_0_$__cuda_sm20_div_rn_f64_full) ;  /* 0x0000000c00c47944 */ /* 0x000fea0003c00000 */
[----:B------:R-:W-:Y:S02]  /*03d0*/  IMAD.MOV.U32 R8, RZ, RZ, R0 ;  /* 0x000000ffff087224 */ /* 0x000fe400078e0000 */
[----:B------:R-:W-:-:S07]  /*03e0*/  IMAD.MOV.U32 R9, RZ, RZ, R7 ;  /* 0x000000ffff097224 */ /* 0x000fce00078e0007 */
.L_x_3:
[----:B------:R-:W-:Y:S05]  /*03f0*/  BSYNC.RECONVERGENT B0 ;  /* 0x0000000000007941 */ /* 0x000fea0003800200 */
.L_x_2:
[----:B------:R-:W2:Y:S04]  /*0400*/  LDG.E.CONSTANT R7, desc[UR16][R14.64+-0x4] ;  /* 0xfffffc100e077981 */ /* 0x000ea8000c1e9900 */
[----:B------:R-:W3:Y:S04]  /*0410*/  LDG.E.64.CONSTANT R16, desc[UR16][R12.64+-0x8] ;  /* 0xfffff8100c107981 */ /* 0x000ee8000c1e9b00 */
[----:B------:R-:W4:Y:S01]  /*0420*/  LDG.E.CONSTANT R0, desc[UR16][R10.64+-0x8] ;  /* 0xfffff8100a007981 */ /* 0x000f22000c1e9900 */
[----:B------:R-:W-:Y:S01]  /*0430*/  IMAD.MOV.U32 R6, RZ, RZ, 0x1 ;  /* 0x00000001ff067424 */ /* 0x000fe200078e00ff */
[----:B------:R-:W-:Y:S01]  /*0440*/  BSSY.RECONVERGENT B0, `(.L_x_4) ;  /* 0x0000018000007945 */ /* 0x000fe20003800200 */
[----:B------:R-:W-:Y:S01]  /*0450*/  DADD R22, R8, R22 ;  /* 0x0000000008167229 */ /* 0x000fe20000000016 */
[----:B--2---:R-:W-:Y:S01]  /*0460*/  FADD R18, R4, -R7 ;  /* 0x8000000704127221 */ /* 0x004fe20000000000 */
        /* <DEDUP_REMOVED lines=10> */
[----:B------:R-:W-:Y:S01]  /*0510*/  DFMA R6, R6, R26, R24 ;  /* 0x0000001a0606722b */ /* 0x000fe20000000018 */
[----:B----4-:R-:W0:Y:S09]  /*0520*/  F2F.F64.F32 R24, R0 ;  /* 0x0000000000187310 */ /* 0x010e320000201800 */
[----:B------:R-:W-:-:S05]  /*0530*/  FFMA R2, RZ, R19, R7 ;  /* 0x00000013ff027223 */ /* 0x000fca0000000007 */
[----:B------:R-:W-:Y:S01]  /*0540*/  FSETP.GT.AND P0, PT, |R2|, 1.469367938527859385e-39, PT ;  /* 0x001000000200780b */ /* 0x000fe20003f04200 */
[----:B0-----:R-:W-:-:S12]  /*0550*/  DFMA R20, R24, R8, R20 ;  /* 0x000000081814722b */ /* 0x001fd80000000014 */
[----:B------:R-:W-:Y:S05]  /*0560*/  @P0 BRA P1, `(.L_x_5) ;  /* 0x0000000000140947 */ /* 0x000fea0000800000 */
[----:B------:R-:W-:Y:S01]  /*0570*/  MOV R0, R16 ;  /* 0x0000001000007202 */ /* 0x000fe20000000f00 */
[----:B------:R-:W-:Y:S01]  /*0580*/  IMAD.MOV.U32 R7, RZ, RZ, R17 ;  /* 0x000000ffff077224 */ /* 0x000fe200078e0011 */
[----:B------:R-:W-:-:S07]  /*0590*/  MOV R6, 0x5b0 ;  /* 0x000005b000067802 */ /* 0x000fce0000000f00 */
[----:B------:R-:W-:Y:S05]  /*05a0*/  CALL.REL.NOINC `($__internal_0_$__cuda_sm20_div_rn_f64_full) ;  /* 0x0000000c004c7944 */ /* 0x000fea0003c00000 */
[----:B------:R-:W-:-:S07]  /*05b0*/  IMAD.MOV.U32 R6, RZ, RZ, R0 ;  /* 0x000000ffff067224 */ /* 0x000fce00078e0000 */
.L_x_5:
[----:B------:R-:W-:Y:S05]  /*05c0*/  BSYNC.RECONVERGENT B0 ;  /* 0x0000000000007941 */ /* 0x000fea0003800200 */
.L_x_4:
        /* <DEDUP_REMOVED lines=27> */
[----:B------:R-:W-:Y:S02]  /*0780*/  IMAD.MOV.U32 R8, RZ, RZ, R0 ;  /* 0x000000ffff087224 */ /* 0x000fe400078e0000 */
[----:B------:R-:W-:-:S07]  /*0790*/  IMAD.MOV.U32 R9, RZ, RZ, R7 ;  /* 0x000000ffff097224 */ /* 0x000fce00078e0007 */
.L_x_7:
[----:B------:R-:W-:Y:S05]  /*07a0*/  BSYNC.RECONVERGENT B0 ;  /* 0x0000000000007941 */ /* 0x000fea0003800200 */
.L_x_6:
[----:B------:R-:W2:Y:S04]  /*07b0*/  LDG.E.CONSTANT R7, desc[UR16][R14.64+0x4] ;  /* 0x000004100e077981 */ /* 0x000ea8000c1e9900 */
[----:B------:R-:W3:Y:S04]  /*07c0*/  LDG.E.64.CONSTANT R16, desc[UR16][R12.64+0x8] ;  /* 0x000008100c107981 */ /* 0x000ee8000c1e9b00 */
[----:B------:R-:W4:Y:S01]  /*07d0*/  LDG.E.CONSTANT R0, desc[UR16][R10.64] ;  /* 0x000000100a007981 */ /* 0x000f22000c1e9900 */
[----:B------:R-:W-:Y:S01]  /*07e0*/  MOV R6, 0x1 ;  /* 0x0000000100067802 */ /* 0x000fe20000000f00 */
        /* <DEDUP_REMOVED lines=19> */
[----:B------:R-:W-:Y:S01]  /*0920*/  IMAD.MOV.U32 R0, RZ, RZ, R16 ;  /* 0x000000ffff007224 */ /* 0x000fe200078e0010 */
[----:B------:R-:W-:Y:S01]  /*0930*/  MOV R6, 0x960 ;  /* 0x0000096000067802 */ /* 0x000fe20000000f00 */
[----:B------:R-:W-:-:S07]  /*0940*/  IMAD.MOV.U32 R7, RZ, RZ, R17 ;  /* 0x000000ffff077224 */ /* 0x000fce00078e0011 */
[----:B------:R-:W-:Y:S05]  /*0950*/  CALL.REL.NOINC `($__internal_0_$__cuda_sm20_div_rn_f64_full) ;  /* 0x0000000800607944 */ /* 0x000fea0003c00000 */
[----:B------:R-:W-:-:S07]  /*0960*/  IMAD.MOV.U32 R6, RZ, RZ, R0 ;  /* 0x000000ffff067224 */ /* 0x000fce00078e0000 */
.L_x_9:
[----:B------:R-:W-:Y:S05]  /*0970*/  BSYNC.RECONVERGENT B0 ;  /* 0x0000000000007941 */ /* 0x000fea0003800200 */
.L_x_8:
[----:B------:R0:W2:Y:S01]  /*0980*/  LDG.E.CONSTANT R8, desc[UR16][R10.64+0x4] ;  /* 0x000004100a087981 */ /* 0x0000a2000c1e9900 */
[----:B------:R-:W-:Y:S01]  /*0990*/  UIADD3 UR12, UPT, UPT, UR12, 0x4, URZ ;  /* 0x000000040c0c7890 */ /* 0x000fe2000fffe0ff */
[----:B------:R-:W-:Y:S01]  /*09a0*/  IADD3 R14, P1, PT, R14, 0x10, RZ ;  /* 0x000000100e0e7810 */ /* 0x000fe20007f3e0ff */
[----:B------:R-:W-:Y:S01]  /*09b0*/  DADD R22, R22, R6 ;  /* 0x0000000016167229 */ /* 0x000fe20000000006 */
[----:B------:R-:W-:Y:S01]  /*09c0*/  IADD3 R12, P0, PT, R12, 0x20, RZ ;  /* 0x000000200c0c7810 */ /* 0x000fe20007f1e0ff */
[----:B------:R-:W-:Y:S02]  /*09d0*/  UISETP.NE.AND UP0, UPT, UR12, URZ, UPT ;  /* 0x000000ff0c00728c */ /* 0x000fe4000bf05270 */
[----:B------:R-:W-:Y:S01]  /*09e0*/  IMAD.X R15, RZ, RZ, R15, P1 ;  /* 0x000000ffff0f7224 */ /* 0x000fe200008e060f */
[----:B------:R-:W-:Y:S02]  /*09f0*/  IADD3.X R13, PT, PT, RZ, R13, RZ, P0, !PT ;  /* 0x0000000dff0d7210 */ /* 0x000fe400007fe4ff */
[----:B0-----:R-:W-:-:S05]  /*0a00*/  IADD3 R10, P2, PT, R10, 0x10, RZ ;  /* 0x000000100a0a7810 */ /* 0x001fca0007f5e0ff */
[----:B------:R-:W-:Y:S01]  /*0a10*/  IMAD.X R11, RZ, RZ, R11, P2 ;  /* 0x000000ffff0b7224 */ /* 0x000fe200010e060b */
[----:B--2---:R-:W0:Y:S02]  /*0a20*/  F2F.F64.F32 R8, R8 ;  /* 0x0000000800087310 */ /* 0x004e240000201800 */
[----:B0-----:R-:W-:Y:S01]  /*0a30*/  DFMA R20, R8, R6, R20 ;  /* 0x000000060814722b */ /* 0x001fe20000000014 */
[----:B------:R-:W-:Y:S10]  /*0a40*/  BRA.U UP0, `(.L_x_10) ;  /* 0xfffffff900087547 */ /* 0x000ff4000b83ffff */
.L_x_1:
[----:B------:R-:W-:-:S09]  /*0a50*/  UISETP.NE.AND UP0, UPT, UR10, URZ, UPT ;  /* 0x000000ff0a00728c */ /* 0x000fd2000bf05270 */
[----:B------:R-:W-:Y:S05]  /*0a60*/  BRA.U !UP0, `(.L_x_11) ;  /* 0x0000000508ac7547 */ /* 0x000fea000b800000 */
[----:B------:R-:W-:-:S09]  /*0a70*/  UISETP.NE.AND UP0, UPT, UR10, 0x1, UPT ;  /* 0x000000010a00788c */ /* 0x000fd2000bf05270 */
[----:B------:R-:W-:Y:S05]  /*0a80*/  BRA.U !UP0, `(.L_x_12) ;  /* 0x0000000508087547 */ /* 0x000fea000b800000 */
[----:B------:R-:W0:Y:S08]  /*0a90*/  LDC.64 R12, c[0x0][0x380] ;  /* 0x0000e000ff0c7b82 */ /* 0x000e300000000a00 */
[----:B------:R-:W1:Y:S01]  /*0aa0*/  LDC.64 R14, c[0x0][0x398] ;  /* 0x0000e600ff0e7b82 */ /* 0x000e620000000a00 */
[----:B0-----:R-:W-:-:S05]  /*0ab0*/  IMAD.WIDE.U32 R12, R3, 0x4, R12 ;  /* 0x00000004030c7825 */ /* 0x001fca00078e000c */
[----:B------:R-:W2:Y:S01]  /*0ac0*/  LDG.E.CONSTANT R7, desc[UR16][R12.64] ;  /* 0x000000100c077981 */ /* 0x000ea2000c1e9900 */
[----:B-1----:R-:W-:-:S05]  /*0ad0*/  IMAD.WIDE.U32 R14, R3, 0x8, R14 ;  /* 0x00000008030e7825 */ /* 0x002fca00078e000e */
[----:B------:R-:W3:Y:S01]  /*0ae0*/  LDG.E.64.CONSTANT R8, desc[UR16][R14.64] ;  /* 0x000000100e087981 */ /* 0x000ee2000c1e9b00 */
[----:B------:R-:W-:Y:S01]  /*0af0*/  IMAD.MOV.U32 R6, RZ, RZ, 0x1 ;  /* 0x00000001ff067424 */ /* 0x000fe200078e00ff */
[----:B------:R-:W-:Y:S01]  /*0b00*/  BSSY.RECONVERGENT B0, `(.L_x_13) ;  /* 0x0000015000007945 */ /* 0x000fe20003800200 */
[----:B--2--5:R-:W-:-:S06]  /*0b10*/  FADD R18, R4, -R7 ;  /* 0x8000000704127221 */ /* 0x024fcc0000000000 */
[----:B------:R-:W0:Y:S01]  /*0b20*/  F2F.F64.F32 R18, R18 ;  /* 0x0000001200127310 */ /* 0x000e220000201800 */
[----:B---3--:R-:W-:-:S07]  /*0b30*/  FSETP.GEU.AND P1, PT, |R9|, 6.5827683646048100446e-37, PT ;  /* 0x036000000900780b */ /* 0x008fce0003f2e200 */
        /* <DEDUP_REMOVED lines=12> */
[----:B------:R-:W-:Y:S01]  /*0c00*/  MOV R0, R8 ;  /* 0x0000000800007202 */ /* 0x000fe20000000f00 */
[----:B------:R-:W-:Y:S01]  /*0c10*/  IMAD.MOV.U32 R7, RZ, RZ, R9 ;  /* 0x000000ffff077224 */ /* 0x000fe200078e0009 */
[----:B------:R-:W-:-:S07]  /*0c20*/  MOV R6, 0xc40 ;  /* 0x00000c4000067802 */ /* 0x000fce0000000f00 */
[----:B------:R-:W-:Y:S05]  /*0c30*/  CALL.REL.NOINC `($__internal_0_$__cuda_sm20_div_rn_f64_full) ;  /* 0x0000000400a87944 */ /* 0x000fea0003c00000 */
[----:B------:R-:W-:-:S07]  /*0c40*/  IMAD.MOV.U32 R6, RZ, RZ, R0 ;  /* 0x000000ffff067224 */ /* 0x000fce00078e0000 */
.L_x_14:
[----:B------:R-:W-:Y:S05]  /*0c50*/  BSYNC.RECONVERGENT B0 ;  /* 0x0000000000007941 */ /* 0x000fea0003800200 */
.L_x_13:
[----:B------:R-:W2:Y:S01]  /*0c60*/  LDG.E.CONSTANT R13, desc[UR16][R12.64+0x4] ;  /* 0x000004100c0d7981 */ /* 0x000ea2000c1e9900 */
[----:B------:R-:W0:Y:S03]  /*0c70*/  LDC.64 R10, c[0x0][0x388] ;  /* 0x0000e200ff0a7b82 */ /* 0x000e260000000a00 */
[----:B------:R-:W3:Y:S01]  /*0c80*/  LDG.E.64.CONSTANT R14, desc[UR16][R14.64+0x8] ;  /* 0x000008100e0e7981 */ /* 0x000ee2000c1e9b00 */
[----:B0-----:R-:W-:-:S05]  /*0c90*/  IMAD.WIDE.U32 R10, R3, 0x4, R10 ;  /* 0x00000004030a7825 */ /* 0x001fca00078e000a */
        /* <DEDUP_REMOVED lines=27> */
.L_x_16:
[----:B------:R-:W-:Y:S05]  /*0e50*/  BSYNC.RECONVERGENT B0 ;  /* 0x0000000000007941 */ /* 0x000fea0003800200 */
.L_x_15:
[----:B------:R-:W2:Y:S01]  /*0e60*/  LDG.E.CONSTANT R6, desc[UR16][R10.64+0x4] ;  /* 0x000004100a067981 */ /* 0x000ea2000c1e9900 */
[----:B------:R-:W-:Y:S01]  /*0e70*/  DADD R22, R22, R8 ;  /* 0x0000000016167229 */ /* 0x000fe20000000008 */
[----:B------:R-:W-:Y:S01]  /*0e80*/  IADD3 R3, PT, PT, R3, 0x2, RZ ;  /* 0x0000000203037810 */ /* 0x000fe20007ffe0ff */
[----:B--2---:R-:W0:Y:S02]  /*0e90*/  F2F.F64.F32 R6, R6 ;  /* 0x0000000600067310 */ /* 0x004e240000201800 */
[----:B0-----:R-:W-:-:S11]  /*0ea0*/  DFMA R20, R6, R8, R20 ;  /* 0x000000080614722b */ /* 0x001fd60000000014 */
.L_x_12:
[----:B------:R-:W0:Y:S02]  /*0eb0*/  LDCU UR4, c[0x0][0x3a8] ;  /* 0x00007500ff0477ac */ /* 0x000e240008000800 */
[----:B0-----:R-:W-:-:S04]  /*0ec0*/  ULOP3.LUT UR4, UR4, 0x1, URZ, 0xc0, !UPT ;  /* 0x0000000104047892 */ /* 0x001fc8000f8ec0ff */
[----:B------:R-:W-:-:S09]  /*0ed0*/  UISETP.NE.U32.AND UP0, UPT, UR4, 0x1, UPT ;  /* 0x000000010400788c */ /* 0x000fd2000bf05070 */
[----:B------:R-:W-:Y:S05]  /*0ee0*/  BRA.U UP0, `(.L_x_11) ;  /* 0x00000001008c7547 */ /* 0x000fea000b800000 */
[----:B------:R-:W0:Y:S08]  /*0ef0*/  LDC.64 R6, c[0x0][0x380] ;  /* 0x0000e000ff067b82 */ /* 0x000e300000000a00 */
[----:B------:R-:W1:Y:S01]  /*0f00*/  LDC.64 R8, c[0x0][0x398] ;  /* 0x0000e600ff087b82 */ /* 0x000e620000000a00 */
[----:B0-----:R-:W-:-:S06]  /*0f10*/  IMAD.WIDE.U32 R6, R3, 0x4, R6 ;  /* 0x0000000403067825 */ /* 0x001fcc00078e0006 */
[----:B------:R-:W2:Y:S01]  /*0f20*/  LDG.E.CONSTANT R7, desc[UR16][R6.64] ;  /* 0x0000001006077981 */ /* 0x000ea2000c1e9900 */
[----:B-1----:R-:W-:-:S06]  /*0f30*/  IMAD.WIDE.U32 R8, R3, 0x8, R8 ;  /* 0x0000000803087825 */ /* 0x002fcc00078e0008 */
        /* <DEDUP_REMOVED lines=19> */
[----:B------:R-:W-:Y:S01]  /*1070*/  MOV R6, 0x10a0 ;  /* 0x000010a000067802 */ /* 0x000fe20000000f00 */
[----:B------:R-:W-:-:S07]  /*1080*/  IMAD.MOV.U32 R7, RZ, RZ, R9 ;  /* 0x000000ffff077224 */ /* 0x000fce00078e0009 */
[----:B------:R-:W-:Y:S05]  /*1090*/  CALL.REL.NOINC `($__internal_0_$__cuda_sm20_div_rn_f64_full) ;  /* 0x0000000000907944 */ /* 0x000fea0003c00000 */
[----:B------:R-:W-:-:S07]  /*10a0*/  MOV R6, R0 ;  /* 0x0000000000067202 */ /* 0x000fce0000000f00 */
.L_x_18:
[----:B------:R-:W-:Y:S05]  /*10b0*/  BSYNC.RECONVERGENT B0 ;  /* 0x0000000000007941 */ /* 0x000fea0003800200 */
.L_x_17:
[----:B------:R-:W0:Y:S02]  /*10c0*/  LDC.64 R8, c[0x0][0x388] ;  /* 0x0000e200ff087b82 */ /* 0x000e240000000a00 */
[----:B0-----:R-:W-:-:S06]  /*10d0*/  IMAD.WIDE.U32 R2, R3, 0x4, R8 ;  /* 0x0000000403027825 */ /* 0x001fcc00078e0008 */
[----:B------:R-:W2:Y:S01]  /*10e0*/  LDG.E.CONSTANT R2, desc[UR16][R2.64] ;  /* 0x0000001002027981 */ /* 0x000ea2000c1e9900 */
[----:B------:R-:W-:Y:S01]  /*10f0*/  DADD R22, R22, R6 ;  /* 0x0000000016167229 */ /* 0x000fe20000000006 */
[----:B--2---:R-:W0:Y:S02]  /*1100*/  F2F.F64.F32 R8, R2 ;  /* 0x0000000200087310 */ /* 0x004e240000201800 */
[----:B0-----:R-:W-:-:S11]  /*1110*/  DFMA R20, R8, R6, R20 ;  /* 0x000000060814722b */ /* 0x001fd60000000014 */
.L_x_11:
[----:B------:R-:W0:Y:S01]  /*1120*/  MUFU.RCP64H R3, R23 ;  /* 0x0000001700037308 */ /* 0x000e220000001800 */
[----:B------:R-:W-:Y:S01]  /*1130*/  IMAD.MOV.U32 R2, RZ, RZ, 0x1 ;  /* 0x00000001ff027424 */ /* 0x000fe200078e00ff */
[----:B------:R-:W-:Y:S01]  /*1140*/  FSETP.GEU.AND P1, PT, |R21|, 6.5827683646048100446e-37, PT ;  /* 0x036000001500780b */ /* 0x000fe20003f2e200 */
[----:B------:R-:W-:Y:S04]  /*1150*/  BSSY.RECONVERGENT B0, `(.L_x_19) ;  /* 0x0000013000007945 */ /* 0x000fe80003800200 */
[----:B0-----:R-:W-:-:S08]  /*1160*/  DFMA R6, R2, -R22, 1 ;  /* 0x3ff000000206742b */ /* 0x001fd00000000816 */
[----:B------:R-:W-:-:S08]  /*1170*/  DFMA R6, R6, R6, R6 ;  /* 0x000000060606722b */ /* 0x000fd00000000006 */
[----:B------:R-:W-:-:S08]  /*1180*/  DFMA R6, R2, R6, R2 ;  /* 0x000000060206722b */ /* 0x000fd00000000002 */
[----:B------:R-:W-:-:S08]  /*1190*/  DFMA R2, R6, -R22, 1 ;  /* 0x3ff000000602742b */ /* 0x000fd00000000816 */
[----:B------:R-:W-:-:S08]  /*11a0*/  DFMA R2, R6, R2, R6 ;  /* 0x000000020602722b */ /* 0x000fd00000000006 */
[----:B------:R-:W-:-:S08]  /*11b0*/  DMUL R6, R2, R20 ;  /* 0x0000001402067228 */ /* 0x000fd00000000000 */
[----:B------:R-:W-:-:S08]  /*11c0*/  DFMA R8, R6, -R22, R20 ;  /* 0x800000160608722b */ /* 0x000fd00000000014 */
[----:B------:R-:W-:-:S10]  /*11d0*/  DFMA R6, R2, R8, R6 ;  /* 0x000000080206722b */ /* 0x000fd40000000006 */
[----:B------:R-:W-:-:S05]  /*11e0*/  FFMA R0, RZ, R23, R7 ;  /* 0x00000017ff007223 */ /* 0x000fca0000000007 */
[----:B------:R-:W-:-:S13]  /*11f0*/  FSETP.GT.AND P0, PT, |R0|, 1.469367938527859385e-39, PT ;  /* 0x001000000000780b */ /* 0x000fda0003f04200 */
[----:B------:R-:W-:Y:S05]  /*1200*/  @P0 BRA P1, `(.L_x_20) ;  /* 0x00000000001c0947 */ /* 0x000fea0000800000 */
[----:B------:R-:W-:Y:S01]  /*1210*/  IMAD.MOV.U32 R0, RZ, RZ, R20 ;  /* 0x000000ffff007224 */ /* 0x000fe200078e0014 */
[----:B------:R-:W-:Y:S01]  /*1220*/  MOV R18, R22 ;  /* 0x0000001600127202 */ /* 0x000fe20000000f00 */
[----:B------:R-:W-:Y:S01]  /*1230*/  IMAD.MOV.U32 R7, RZ, RZ, R21 ;  /* 0x000000ffff077224 */ /* 0x000fe200078e0015 */
[----:B------:R-:W-:Y:S01]  /*1240*/  MOV R6, 0x1270 ;  /* 0x0000127000067802 */ /* 0x000fe20000000f00 */
[----:B------:R-:W-:-:S07]  /*1250*/  IMAD.MOV.U32 R19, RZ, RZ, R23 ;  /* 0x000000ffff137224 */ /* 0x000fce00078e0017 */
[----:B-----5:R-:W-:Y:S05]  /*1260*/  CALL.REL.NOINC `($__internal_0_$__cuda_sm20_div_rn_f64_full) ;  /* 0x00000000001c7944 */ /* 0x020fea0003c00000 */
[----:B------:R-:W-:-:S07]  /*1270*/  IMAD.MOV.U32 R6, RZ, RZ, R0 ;  /* 0x000000ffff067224 */ /* 0x000fce00078e0000 */
.L_x_20:
[----:B------:R-:W-:Y:S05]  /*1280*/  BSYNC.RECONVERGENT B0 ;  /* 0x0000000000007941 */ /* 0x000fea0003800200 */
.L_x_19:
[----:B------:R1:W2:Y:S02]  /*1290*/  F2F.F32.F64 R7, R6 ;  /* 0x0000000600077310 */ /* 0x0002a40000301000 */
.L_x_0:
[----:B------:R-:W3:Y:S02]  /*12a0*/  LDC.64 R2, c[0x0][0x3a0] ;  /* 0x0000e800ff027b82 */ /* 0x000ee40000000a00 */
[----:B---3--:R-:W-:-:S05]  /*12b0*/  IMAD.WIDE R2, R5, 0x4, R2 ;  /* 0x0000000405027825 */ /* 0x008fca00078e0202 */
[----:B0-2---:R-:W-:Y:S01]  /*12c0*/  STG.E desc[UR16][R2.64], R7 ;  /* 0x0000000702007986 */ /* 0x005fe2000c101910 */
[----:B------:R-:W-:Y:S05]  /*12d0*/  EXIT ;  /* 0x000000000000794d */ /* 0x000fea0003800000 */
        .weak           $__internal_0_$__cuda_sm20_div_rn_f64_full
        .type           $__internal_0_$__cuda_sm20_div_rn_f64_full,@function
        .size           $__internal_0_$__cuda_sm20_div_rn_f64_full,(.L_x_27 - $__internal_0_$__cuda_sm20_div_rn_f64_full)
$__internal_0_$__cuda_sm20_div_rn_f64_full:
[C---:B------:R-:W-:Y:S01]  /*12e0*/  FSETP.GEU.AND P0, PT, |R19|.reuse, 1.469367938527859385e-39, PT ;  /* 0x001000001300780b */ /* 0x040fe20003f0e200 */
[----:B------:R-:W-:Y:S01]  /*12f0*/  IMAD.MOV.U32 R25, RZ, RZ, R7 ;  /* 0x000000ffff197224 */ /* 0x000fe200078e0007 */
[----:B------:R-:W-:Y:S01]  /*1300*/  LOP3.LUT R16, R19, 0x800fffff, RZ, 0xc0, !PT ;  /* 0x800fffff13107812 */ /* 0x000fe200078ec0ff */
[----:B------:R-:W-:Y:S01]  /*1310*/  IMAD.MOV.U32 R30, RZ, RZ, 0x1 ;  /* 0x00000001ff1e7424 */ /* 0x000fe200078e00ff */
[----:B------:R-:W-:Y:S01]  /*1320*/  MOV R24, R0 ;  /* 0x0000000000187202 */ /* 0x000fe20000000f00 */
[----:B------:R-:W-:Y:S01]  /*1330*/  IMAD.MOV.U32 R0, RZ, RZ, 0x1ca00000 ;  /* 0x1ca00000ff007424 */ /* 0x000fe200078e00ff */
[----:B------:R-:W-:Y:S01]  /*1340*/  LOP3.LUT R17, R16, 0x3ff00000, RZ, 0xfc, !PT ;  /* 0x3ff0000010117812 */ /* 0x000fe200078efcff */
[----:B------:R-:W-:Y:S01]  /*1350*/  IMAD.MOV.U32 R16, RZ, RZ, R18 ;  /* 0x000000ffff107224 */ /* 0x000fe200078e0012 */
[C---:B------:R-:W-:Y:S01]  /*1360*/  FSETP.GEU.AND P2, PT, |R25|.reuse, 1.469367938527859385e-39, PT ;  /* 0x001000001900780b */ /* 0x040fe20003f4e200 */
[----:B------:R-:W-:Y:S01]  /*1370*/  BSSY.RECONVERGENT B1, `(.L_x_21) ;  /* 0x0000055000017945 */ /* 0x000fe20003800200 */
[----:B------:R-:W-:-:S02]  /*1380*/  LOP3.LUT R2, R25, 0x7ff00000, RZ, 0xc0, !PT ;  /* 0x7ff0000019027812 */ /* 0x000fc400078ec0ff */
[----:B------:R-:W-:Y:S01]  /*1390*/  LOP3.LUT R7, R19, 0x7ff00000, RZ, 0xc0, !PT ;  /* 0x7ff0000013077812 */ /* 0x000fe200078ec0ff */
[----:B------:R-:W-:-:S03]  /*13a0*/  @!P0 DMUL R16, R18, 8.98846567431157953865e+307 ;  /* 0x7fe0000012108828 */ /* 0x000fc60000000000 */
[----:B------:R-:W-:-:S03]  /*13b0*/  ISETP.GE.U32.AND P1, PT, R2, R7, PT ;  /* 0x000000070200720c */ /* 0x000fc60003f26070 */
[----:B------:R-:W0:Y:S01]  /*13c0*/  MUFU.RCP64H R31, R17 ;  /* 0x00000011001f7308 */ /* 0x000e220000001800 */
[----:B------:R-:W-:Y:S02]  /*13d0*/  SEL R8, R0, 0x63400000, !P1 ;  /* 0x6340000000087807 */ /* 0x000fe40004800000 */
[----:B------:R-:W-:Y:S02]  /*13e0*/  @!P2 LOP3.LUT R9, R19, 0x7ff00000, RZ, 0xc0, !PT ;  /* 0x7ff000001309a812 */ /* 0x000fe400078ec0ff */
[----:B------:R-:W-:Y:S02]  /*13f0*/  @!P0 LOP3.LUT R7, R17, 0x7ff00000, RZ, 0xc0, !PT ;  /* 0x7ff0000011078812 */ /* 0x000fe400078ec0ff */
[----:B------:R-:W-:-:S04]  /*1400*/  @!P2 ISETP.GE.U32.AND P3, PT, R2, R9, PT ;  /* 0x000000090200a20c */ /* 0x000fc80003f66070 */
[----:B------:R-:W-:-:S04]  /*1410*/  @!P2 SEL R9, R0, 0x63400000, !P3 ;  /* 0x634000000009a807 */ /* 0x000fc80005800000 */
[----:B------:R-:W-:Y:S01]  /*1420*/  @!P2 LOP3.LUT R9, R9, 0x80000000, R25, 0xf8, !PT ;  /* 0x800000000909a812 */ /* 0x000fe200078ef819 */
[----:B0-----:R-:W-:-:S03]  /*1430*/  DFMA R26, R30, -R16, 1 ;  /* 0x3ff000001e1a742b */ /* 0x001fc60000000810 */
[----:B------:R-:W-:-:S05]  /*1440*/  @!P2 LOP3.LUT R9, R9, 0x100000, RZ, 0xfc, !PT ;  /* 0x001000000909a812 */ /* 0x000fca00078efcff */
[----:B------:R-:W-:-:S08]  /*1450*/  DFMA R26, R26, R26, R26 ;  /* 0x0000001a1a1a722b */ /* 0x000fd0000000001a */
[----:B------:R-:W-:Y:S01]  /*1460*/  DFMA R30, R30, R26, R30 ;  /* 0x0000001a1e1e722b */ /* 0x000fe2000000001e */
[----:B------:R-:W-:Y:S01]  /*1470*/  LOP3.LUT R27, R8, 0x800fffff, R25, 0xf8, !PT ;  /* 0x800fffff081b7812 */ /* 0x000fe200078ef819 */
[----:B------:R-:W-:Y:S01]  /*1480*/  @!P2 IMAD.MOV.U32 R8, RZ, RZ, RZ ;  /* 0x000000ffff08a224 */ /* 0x000fe200078e00ff */
[----:B------:R-:W-:-:S05]  /*1490*/  MOV R26, R24 ;  /* 0x00000018001a7202 */ /* 0x000fca0000000f00 */
[----:B------:R-:W-:Y:S02]  /*14a0*/  DFMA R28, R30, -R16, 1 ;  /* 0x3ff000001e1c742b */ /* 0x000fe40000000810 */
[----:B------:R-:W-:Y:S01]  /*14b0*/  @!P2 DFMA R26, R26, 2, -R8 ;  /* 0x400000001a1aa82b */ /* 0x000fe20000000808 */
[----:B------:R-:W-:-:S05]  /*14c0*/  IMAD.MOV.U32 R8, RZ, RZ, R2 ;  /* 0x000000ffff087224 */ /* 0x000fca00078e0002 */
[----:B------:R-:W-:-:S04]  /*14d0*/  DFMA R30, R30, R28, R30 ;  /* 0x0000001c1e1e722b */ /* 0x000fc8000000001e */
[----:B------:R-:W-:-:S04]  /*14e0*/  @!P2 LOP3.LUT R8, R27, 0x7ff00000, RZ, 0xc0, !PT ;  /* 0x7ff000001b08a812 */ /* 0x000fc800078ec0ff */
[----:B------:R-:W-:Y:S01]  /*14f0*/  DMUL R28, R30, R26 ;  /* 0x0000001a1e1c7228 */ /* 0x000fe20000000000 */
[----:B------:R-:W-:-:S05]  /*1500*/  VIADD R9, R8, 0xffffffff ;  /* 0xffffffff08097836 */ /* 0x000fca0000000000 */
[----:B------:R-:W-:Y:S02]  /*1510*/  ISETP.GT.U32.AND P0, PT, R9, 0x7feffffe, PT ;  /* 0x7feffffe0900780c */ /* 0x000fe40003f04070 */
[----:B------:R-:W-:Y:S01]  /*1520*/  IADD3 R9, PT, PT, R7, -0x1, RZ ;  /* 0xffffffff07097810 */ /* 0x000fe20007ffe0ff */
[----:B------:R-:W-:-:S03]  /*1530*/  DFMA R32, R28, -R16, R26 ;  /* 0x800000101c20722b */ /* 0x000fc6000000001a */
[----:B------:R-:W-:-:S05]  /*1540*/  ISETP.GT.U32.OR P0, PT, R9, 0x7feffffe, P0 ;  /* 0x7feffffe0900780c */ /* 0x000fca0000704470 */
[----:B------:R-:W-:-:S08]  /*1550*/  DFMA R28, R30, R32, R28 ;  /* 0x000000201e1c722b */ /* 0x000fd0000000001c */
[----:B------:R-:W-:Y:S05]  /*1560*/  @P0 BRA `(.L_x_22) ;  /* 0x0000000000740947 */ /* 0x000fea0003800000 */
[----:B------:R-:W-:-:S04]  /*1570*/  LOP3.LUT R7, R19, 0x7ff00000, RZ, 0xc0, !PT ;  /* 0x7ff0000013077812 */ /* 0x000fc800078ec0ff */
[CC--:B------:R-:W-:Y:S02]  /*1580*/  VIADDMNMX R8, R2.reuse, -R7.reuse, 0xb9600000, !PT ;  /* 0xb960000002087446 */ /* 0x0c0fe40007800907 */
[----:B------:R-:W-:Y:S02]  /*1590*/  ISETP.GE.U32.AND P0, PT, R2, R7, PT ;  /* 0x000000070200720c */ /* 0x000fe40003f06070 */
[----:B------:R-:W-:Y:S02]  /*15a0*/  VIMNMX R8, PT, PT, R8, 0x46a00000, PT ;  /* 0x46a0000008087848 */ /* 0x000fe40003fe0100 */
[----:B------:R-:W-:-:S05]  /*15b0*/  SEL R7, R0, 0x63400000, !P0 ;  /* 0x6340000000077807 */ /* 0x000fca0004000000 */
[----:B------:R-:W-:Y:S02]  /*15c0*/  IMAD.IADD R7, R8, 0x1, -R7 ;  /* 0x0000000108077824 */ /* 0x000fe400078e0a07 */
[----:B------:R-:W-:Y:S02]  /*15d0*/  IMAD.MOV.U32 R8, RZ, RZ, RZ ;  /* 0x000000ffff087224 */ /* 0x000fe400078e00ff */
[----:B------:R-:W-:-:S06]  /*15e0*/  VIADD R9, R7, 0x7fe00000 ;  /* 0x7fe0000007097836 */ /* 0x000fcc0000000000 */
[----:B------:R-:W-:-:S10]  /*15f0*/  DMUL R30, R28, R8 ;  /* 0x000000081c1e7228 */ /* 0x000fd40000000000 */
[----:B------:R-:W-:-:S13]  /*1600*/  FSETP.GTU.AND P0, PT, |R31|, 1.469367938527859385e-39, PT ;  /* 0x001000001f00780b */ /* 0x000fda0003f0c200 */
[----:B------:R-:W-:Y:S05]  /*1610*/  @P0 BRA `(.L_x_23) ;  /* 0x0000000000a80947 */ /* 0x000fea0003800000 */
[----:B------:R-:W-:-:S06]  /*1620*/  DFMA R16, R28, -R16, R26 ;  /* 0x800000101c10722b */ /* 0x000fcc000000001a */
[----:B------:R-:W-:-:S04]  /*1630*/  MOV R16, RZ ;  /* 0x000000ff00107202 */ /* 0x000fc80000000f00 */
[C---:B------:R-:W-:Y:S02]  /*1640*/  FSETP.NEU.AND P0, PT, R17.reuse, RZ, PT ;  /* 0x000000ff1100720b */ /* 0x040fe40003f0d000 */
[----:B------:R-:W-:-:S04]  /*1650*/  LOP3.LUT R0, R17, 0x80000000, R19, 0x48, !PT ;  /* 0x8000000011007812 */ /* 0x000fc800078e4813 */
[----:B------:R-:W-:-:S07]  /*1660*/  LOP3.LUT R17, R0, R9, RZ, 0xfc, !PT ;  /* 0x0000000900117212 */ /* 0x000fce00078efcff */
[----:B------:R-:W-:Y:S05]  /*1670*/  @!P0 BRA `(.L_x_23) ;  /* 0x0000000000908947 */ /* 0x000fea0003800000 */
[----:B------:R-:W-:Y:S01]  /*1680*/  IMAD.MOV R9, RZ, RZ, -R7 ;  /* 0x000000ffff097224 */ /* 0x000fe200078e0a07 */
[----:B------:R-:W-:Y:S01]  /*1690*/  IADD3 R7, PT, PT, -R7, -0x43300000, RZ ;  /* 0xbcd0000007077810 */ /* 0x000fe20007ffe1ff */
[----:B------:R-:W-:-:S06]  /*16a0*/  IMAD.MOV.U32 R8, RZ, RZ, RZ ;  /* 0x000000ffff087224 */ /* 0x000fcc00078e00ff */
[----:B------:R-:W-:Y:S02]  /*16b0*/  DFMA R8, R30, -R8, R28 ;  /* 0x800000081e08722b */ /* 0x000fe4000000001c */
[----:B------:R-:W-:-:S08]  /*16c0*/  DMUL.RP R28, R28, R16 ;  /* 0x000000101c1c7228 */ /* 0x000fd00000008000 */
[----:B------:R-:W-:Y:S02]  /*16d0*/  FSETP.NEU.AND P0, PT, |R9|, R7, PT ;  /* 0x000000070900720b */ /* 0x000fe40003f0d200 */
[----:B------:R-:W-:Y:S02]  /*16e0*/  LOP3.LUT R0, R29, R0, RZ, 0x3c, !PT ;  /* 0x000000001d007212 */ /* 0x000fe400078e3cff */
[----:B------:R-:W-:Y:S02]  /*16f0*/  FSEL R2, R28, R30, !P0 ;  /* 0x0000001e1c027208 */ /* 0x000fe40004000000 */
[----:B------:R-:W-:-:S03]  /*1700*/  FSEL R7, R0, R31, !P0 ;  /* 0x0000001f00077208 */ /* 0x000fc60004000000 */
[----:B------:R-:W-:Y:S01]  /*1710*/  IMAD.MOV.U32 R30, RZ, RZ, R2 ;  /* 0x000000ffff1e7224 */ /* 0x000fe200078e0002 */
[----:B------:R-:W-:Y:S01]  /*1720*/  MOV R31, R7 ;  /* 0x00000007001f7202 */ /* 0x000fe20000000f00 */
[----:B------:R-:W-:Y:S06]  /*1730*/  BRA `(.L_x_23) ;  /* 0x0000000000607947 */ /* 0x000fec0003800000 */
.L_x_22:
[----:B------:R-:W-:-:S14]  /*1740*/  DSETP.NAN.AND P0, PT, R24, R24, PT ;  /* 0x000000181800722a */ /* 0x000fdc0003f08000 */
[----:B------:R-:W-:Y:S05]  /*1750*/  @P0 BRA `(.L_x_24) ;  /* 0x00000000004c0947 */ /* 0x000fea0003800000 */
[----:B------:R-:W-:-:S14]  /*1760*/  DSETP.NAN.AND P0, PT, R18, R18, PT ;  /* 0x000000121200722a */ /* 0x000fdc0003f08000 */
[----:B------:R-:W-:Y:S05]  /*1770*/  @P0 BRA `(.L_x_25) ;  /* 0x0000000000340947 */ /* 0x000fea0003800000 */
[----:B------:R-:W-:Y:S01]  /*1780*/  ISETP.NE.AND P0, PT, R8, R7, PT ;  /* 0x000000070800720c */ /* 0x000fe20003f05270 */
[----:B------:R-:W-:Y:S02]  /*1790*/  IMAD.MOV.U32 R30, RZ, RZ, 0x0 ;  /* 0x00000000ff1e7424 */ /* 0x000fe400078e00ff */
[----:B------:R-:W-:-:S10]  /*17a0*/  IMAD.MOV.U32 R31, RZ, RZ, -0x80000 ;  /* 0xfff80000ff1f7424 */ /* 0x000fd400078e00ff */
[----:B------:R-:W-:Y:S05]  /*17b0*/  @!P0 BRA `(.L_x_23) ;  /* 0x0000000000408947 */ /* 0x000fea0003800000 */
[----:B------:R-:W-:Y:S02]  /*17c0*/  ISETP.NE.AND P0, PT, R8, 0x7ff00000, PT ;  /* 0x7ff000000800780c */ /* 0x000fe40003f05270 */
[----:B------:R-:W-:Y:S02]  /*17d0*/  LOP3.LUT R19, R25, 0x80000000, R19, 0x48, !PT ;  /* 0x8000000019137812 */ /* 0x000fe400078e4813 */
[----:B------:R-:W-:-:S13]  /*17e0*/  ISETP.EQ.OR P0, PT, R7, RZ, !P0 ;  /* 0x000000ff0700720c */ /* 0x000fda0004702670 */
[----:B------:R-:W-:Y:S01]  /*17f0*/  @P0 LOP3.LUT R0, R19, 0x7ff00000, RZ, 0xfc, !PT ;  /* 0x7ff0000013000812 */ /* 0x000fe200078efcff */
[----:B------:R-:W-:Y:S01]  /*1800*/  @!P0 IMAD.MOV.U32 R30, RZ, RZ, RZ ;  /* 0x000000ffff1e8224 */ /* 0x000fe200078e00ff */
[----:B------:R-:W-:Y:S01]  /*1810*/  @!P0 MOV R31, R19 ;  /* 0x00000013001f8202 */ /* 0x000fe20000000f00 */
[----:B------:R-:W-:Y:S02]  /*1820*/  @P0 IMAD.MOV.U32 R30, RZ, RZ, RZ ;  /* 0x000000ffff1e0224 */ /* 0x000fe400078e00ff */
[----:B------:R-:W-:Y:S01]  /*1830*/  @P0 IMAD.MOV.U32 R31, RZ, RZ, R0 ;  /* 0x000000ffff1f0224 */ /* 0x000fe200078e0000 */
[----:B------:R-:W-:Y:S06]  /*1840*/  BRA `(.L_x_23) ;  /* 0x00000000001c7947 */ /* 0x000fec0003800000 */
.L_x_25:
[----:B------:R-:W-:Y:S01]  /*1850*/  LOP3.LUT R7, R19, 0x80000, RZ, 0xfc, !PT ;  /* 0x0008000013077812 */ /* 0x000fe200078efcff */
[----:B------:R-:W-:-:S03]  /*1860*/  IMAD.MOV.U32 R30, RZ, RZ, R18 ;  /* 0x000000ffff1e7224 */ /* 0x000fc600078e0012 */
[----:B------:R-:W-:Y:S01]  /*1870*/  MOV R31, R7 ;  /* 0x00000007001f7202 */ /* 0x000fe20000000f00 */
[----:B------:R-:W-:Y:S06]  /*1880*/  BRA `(.L_x_23) ;  /* 0x00000000000c7947 */ /* 0x000fec0003800000 */
.L_x_24:
[----:B------:R-:W-:Y:S01]  /*1890*/  LOP3.LUT R7, R25, 0x80000, RZ, 0xfc, !PT ;  /* 0x0008000019077812 */ /* 0x000fe200078efcff */
[----:B------:R-:W-:-:S04]  /*18a0*/  IMAD.MOV.U32 R30, RZ, RZ, R24 ;  /* 0x000000ffff1e7224 */ /* 0x000fc800078e0018 */
[----:B------:R-:W-:-:S07]  /*18b0*/  IMAD.MOV.U32 R31, RZ, RZ, R7 ;  /* 0x000000ffff1f7224 */ /* 0x000fce00078e0007 */
.L_x_23:
[----:B------:R-:W-:Y:S05]  /*18c0*/  BSYNC.RECONVERGENT B1 ;  /* 0x0000000000017941 */ /* 0x000fea0003800200 */
.L_x_21:
[----:B------:R-:W-:Y:S01]  /*18d0*/  IMAD.MOV.U32 R8, RZ, RZ, R6 ;  /* 0x000000ffff087224 */ /* 0x000fe200078e0006 */
[----:B------:R-:W-:Y:S01]  /*18e0*/  MOV R7, R31 ;  /* 0x0000001f00077202 */ /* 0x000fe20000000f00 */
[----:B------:R-:W-:Y:S02]  /*18f0*/  IMAD.MOV.U32 R9, RZ, RZ, 0x0 ;  /* 0x00000000ff097424 */ /* 0x000fe400078e00ff */
[----:B------:R-:W-:Y:S02]  /*1900*/  IMAD.MOV.U32 R0, RZ, RZ, R30 ;  /* 0x000000ffff007224 */ /* 0x000fe400078e001e */
[----:B------:R-:W-:Y:S05]  /*1910*/  RET.REL.NODEC R8 `(_Z10BaryKernelPKfS0_S0_PKdPfii) ;  /* 0xffffffe408b87950 */ /* 0x000fea0003c3ffff */
.L_x_26:
[----:B------:R-:W-:-:S00]  /*1920*/  BRA `(.L_x_26) ;  /* 0xfffffffc00fc7947 */ /* 0x000fc0000383ffff */
[----:B------:R-:W-:-:S00]  /*1930*/  NOP ;  /* 0x0000000000007918 */ /* 0x000fc00000000000 */
        /* <DEDUP_REMOVED lines=12> */
.L_x_27:


//--------------------- .nv.shared.reserved.0     --------------------------
	.section	.nv.shared.reserved.0,"aw",@nobits
	.weak		__nv_reservedSMEM_offset_0_alias
	.size		__nv_reservedSMEM_offset_0_alias, 0, 64
	.other		__nv_reservedSMEM_offset_0_alias,@"STO_CUDA_RESERVED_SHARED STV_DEFAULT"
__nv_reservedSMEM_offset_0_alias:
	.zero		0
	.zero		64


//--------------------- .nv.constant0._Z10BaryKernelPKfS0_S0_PKdPfii --------------------------
	.section	.nv.constant0._Z10BaryKernelPKfS0_S0_PKdPfii,"a",@progbits
	.sectionflags	@""
	.align	4
.nv.constant0._Z10BaryKernelPKfS0_S0_PKdPfii:
	.zero		944


//--------------------- SYMBOLS --------------------------

	.type		.nv.reservedSmem.offset0,@object
	.size		.nv.reservedSmem.offset0,0x4
